//
// Generated by NVIDIA NVVM Compiler
//
// Compiler Build ID: CL-36424714
// Cuda compilation tools, release 13.0, V13.0.88
// Based on NVVM 20.0.0
//

.version 9.0
.target sm_100
.address_size 64

	// .globl	_Z10fc_forwardPKfS0_S0_Pfiii

.visible .entry _Z10fc_forwardPKfS0_S0_Pfiii(
	.param .u64 .ptr .align 1 _Z10fc_forwardPKfS0_S0_Pfiii_param_0,
	.param .u64 .ptr .align 1 _Z10fc_forwardPKfS0_S0_Pfiii_param_1,
	.param .u64 .ptr .align 1 _Z10fc_forwardPKfS0_S0_Pfiii_param_2,
	.param .u64 .ptr .align 1 _Z10fc_forwardPKfS0_S0_Pfiii_param_3,
	.param .u32 _Z10fc_forwardPKfS0_S0_Pfiii_param_4,
	.param .u32 _Z10fc_forwardPKfS0_S0_Pfiii_param_5,
	.param .u32 _Z10fc_forwardPKfS0_S0_Pfiii_param_6
)
{
	.reg .pred 	%p<13>;
	.reg .b32 	%r<41>;
	.reg .b32 	%f<114>;
	.reg .b64 	%rd<61>;

	ld.param.u64 	%rd17, [_Z10fc_forwardPKfS0_S0_Pfiii_param_0];
	ld.param.u64 	%rd18, [_Z10fc_forwardPKfS0_S0_Pfiii_param_1];
	ld.param.u64 	%rd15, [_Z10fc_forwardPKfS0_S0_Pfiii_param_2];
	ld.param.u64 	%rd16, [_Z10fc_forwardPKfS0_S0_Pfiii_param_3];
	ld.param.u32 	%r22, [_Z10fc_forwardPKfS0_S0_Pfiii_param_4];
	ld.param.u32 	%r20, [_Z10fc_forwardPKfS0_S0_Pfiii_param_5];
	ld.param.u32 	%r23, [_Z10fc_forwardPKfS0_S0_Pfiii_param_6];
	cvta.to.global.u64 	%rd1, %rd18;
	cvta.to.global.u64 	%rd2, %rd17;
	mov.u32 	%r1, %ctaid.x;
	mov.u32 	%r24, %ctaid.y;
	mov.u32 	%r25, %ntid.x;
	mov.u32 	%r26, %tid.x;
	mad.lo.s32 	%r27, %r24, %r25, %r26;
	setp.ge.s32 	%p1, %r1, %r22;
	setp.ge.s32 	%p2, %r27, %r23;
	or.pred  	%p3, %p1, %p2;
	@%p3 bra 	$L__BB0_15;
	setp.lt.s32 	%p4, %r20, 1;
	mov.f32 	%f113, 0f00000000;
	@%p4 bra 	$L__BB0_14;
	mul.lo.s32 	%r3, %r20, %r1;
	mul.lo.s32 	%r4, %r20, %r27;
	and.b32  	%r5, %r20, 15;
	setp.lt.u32 	%p5, %r20, 16;
	mov.f32 	%f113, 0f00000000;
	mov.b32 	%r38, 0;
	@%p5 bra 	$L__BB0_5;
	and.b32  	%r38, %r20, 2147483632;
	neg.s32 	%r36, %r38;
	mul.wide.u32 	%rd19, %r3, 4;
	add.s64 	%rd20, %rd19, %rd2;
	add.s64 	%rd58, %rd20, 32;
	mul.wide.u32 	%rd21, %r4, 4;
	add.s64 	%rd22, %rd21, %rd1;
	add.s64 	%rd57, %rd22, 32;
	mov.f32 	%f113, 0f00000000;
$L__BB0_4:
	.pragma "nounroll";
	ld.global.f32 	%f18, [%rd58+-32];
	ld.global.f32 	%f19, [%rd57+-32];
	fma.rn.f32 	%f20, %f18, %f19, %f113;
	ld.global.f32 	%f21, [%rd58+-28];
	ld.global.f32 	%f22, [%rd57+-28];
	fma.rn.f32 	%f23, %f21, %f22, %f20;
	ld.global.f32 	%f24, [%rd58+-24];
	ld.global.f32 	%f25, [%rd57+-24];
	fma.rn.f32 	%f26, %f24, %f25, %f23;
	ld.global.f32 	%f27, [%rd58+-20];
	ld.global.f32 	%f28, [%rd57+-20];
	fma.rn.f32 	%f29, %f27, %f28, %f26;
	ld.global.f32 	%f30, [%rd58+-16];
	ld.global.f32 	%f31, [%rd57+-16];
	fma.rn.f32 	%f32, %f30, %f31, %f29;
	ld.global.f32 	%f33, [%rd58+-12];
	ld.global.f32 	%f34, [%rd57+-12];
	fma.rn.f32 	%f35, %f33, %f34, %f32;
	ld.global.f32 	%f36, [%rd58+-8];
	ld.global.f32 	%f37, [%rd57+-8];
	fma.rn.f32 	%f38, %f36, %f37, %f35;
	ld.global.f32 	%f39, [%rd58+-4];
	ld.global.f32 	%f40, [%rd57+-4];
	fma.rn.f32 	%f41, %f39, %f40, %f38;
	ld.global.f32 	%f42, [%rd58];
	ld.global.f32 	%f43, [%rd57];
	fma.rn.f32 	%f44, %f42, %f43, %f41;
	ld.global.f32 	%f45, [%rd58+4];
	ld.global.f32 	%f46, [%rd57+4];
	fma.rn.f32 	%f47, %f45, %f46, %f44;
	ld.global.f32 	%f48, [%rd58+8];
	ld.global.f32 	%f49, [%rd57+8];
	fma.rn.f32 	%f50, %f48, %f49, %f47;
	ld.global.f32 	%f51, [%rd58+12];
	ld.global.f32 	%f52, [%rd57+12];
	fma.rn.f32 	%f53, %f51, %f52, %f50;
	ld.global.f32 	%f54, [%rd58+16];
	ld.global.f32 	%f55, [%rd57+16];
	fma.rn.f32 	%f56, %f54, %f55, %f53;
	ld.global.f32 	%f57, [%rd58+20];
	ld.global.f32 	%f58, [%rd57+20];
	fma.rn.f32 	%f59, %f57, %f58, %f56;
	ld.global.f32 	%f60, [%rd58+24];
	ld.global.f32 	%f61, [%rd57+24];
	fma.rn.f32 	%f62, %f60, %f61, %f59;
	ld.global.f32 	%f63, [%rd58+28];
	ld.global.f32 	%f64, [%rd57+28];
	fma.rn.f32 	%f113, %f63, %f64, %f62;
	add.s32 	%r36, %r36, 16;
	add.s64 	%rd58, %rd58, 64;
	add.s64 	%rd57, %rd57, 64;
	setp.ne.s32 	%p6, %r36, 0;
	@%p6 bra 	$L__BB0_4;
$L__BB0_5:
	setp.eq.s32 	%p7, %r5, 0;
	@%p7 bra 	$L__BB0_14;
	and.b32  	%r11, %r20, 7;
	setp.lt.u32 	%p8, %r5, 8;
	@%p8 bra 	$L__BB0_8;
	add.s32 	%r29, %r38, %r3;
	mul.wide.u32 	%rd23, %r29, 4;
	add.s64 	%rd24, %rd2, %rd23;
	ld.global.f32 	%f66, [%rd24];
	add.s32 	%r30, %r38, %r4;
	mul.wide.u32 	%rd25, %r30, 4;
	add.s64 	%rd26, %rd1, %rd25;
	ld.global.f32 	%f67, [%rd26];
	fma.rn.f32 	%f68, %f66, %f67, %f113;
	cvt.u64.u32 	%rd27, %r3;
	cvt.u64.u32 	%rd28, %r38;
	add.s64 	%rd29, %rd28, %rd27;
	shl.b64 	%rd30, %rd29, 2;
	add.s64 	%rd31, %rd2, %rd30;
	ld.global.f32 	%f69, [%rd31+4];
	cvt.u64.u32 	%rd32, %r4;
	add.s64 	%rd33, %rd28, %rd32;
	shl.b64 	%rd34, %rd33, 2;
	add.s64 	%rd35, %rd1, %rd34;
	ld.global.f32 	%f70, [%rd35+4];
	fma.rn.f32 	%f71, %f69, %f70, %f68;
	ld.global.f32 	%f72, [%rd31+8];
	ld.global.f32 	%f73, [%rd35+8];
	fma.rn.f32 	%f74, %f72, %f73, %f71;
	ld.global.f32 	%f75, [%rd31+12];
	ld.global.f32 	%f76, [%rd35+12];
	fma.rn.f32 	%f77, %f75, %f76, %f74;
	ld.global.f32 	%f78, [%rd31+16];
	ld.global.f32 	%f79, [%rd35+16];
	fma.rn.f32 	%f80, %f78, %f79, %f77;
	ld.global.f32 	%f81, [%rd31+20];
	ld.global.f32 	%f82, [%rd35+20];
	fma.rn.f32 	%f83, %f81, %f82, %f80;
	ld.global.f32 	%f84, [%rd31+24];
	ld.global.f32 	%f85, [%rd35+24];
	fma.rn.f32 	%f86, %f84, %f85, %f83;
	ld.global.f32 	%f87, [%rd31+28];
	ld.global.f32 	%f88, [%rd35+28];
	fma.rn.f32 	%f113, %f87, %f88, %f86;
	add.s32 	%r38, %r38, 8;
$L__BB0_8:
	setp.eq.s32 	%p9, %r11, 0;
	@%p9 bra 	$L__BB0_14;
	and.b32  	%r14, %r20, 3;
	setp.lt.u32 	%p10, %r11, 4;
	@%p10 bra 	$L__BB0_11;
	add.s32 	%r31, %r38, %r3;
	mul.wide.u32 	%rd36, %r31, 4;
	add.s64 	%rd37, %rd2, %rd36;
	ld.global.f32 	%f90, [%rd37];
	add.s32 	%r32, %r38, %r4;
	mul.wide.u32 	%rd38, %r32, 4;
	add.s64 	%rd39, %rd1, %rd38;
	ld.global.f32 	%f91, [%rd39];
	fma.rn.f32 	%f92, %f90, %f91, %f113;
	cvt.u64.u32 	%rd40, %r3;
	cvt.u64.u32 	%rd41, %r38;
	add.s64 	%rd42, %rd41, %rd40;
	shl.b64 	%rd43, %rd42, 2;
	add.s64 	%rd44, %rd2, %rd43;
	ld.global.f32 	%f93, [%rd44+4];
	cvt.u64.u32 	%rd45, %r4;
	add.s64 	%rd46, %rd41, %rd45;
	shl.b64 	%rd47, %rd46, 2;
	add.s64 	%rd48, %rd1, %rd47;
	ld.global.f32 	%f94, [%rd48+4];
	fma.rn.f32 	%f95, %f93, %f94, %f92;
	ld.global.f32 	%f96, [%rd44+8];
	ld.global.f32 	%f97, [%rd48+8];
	fma.rn.f32 	%f98, %f96, %f97, %f95;
	ld.global.f32 	%f99, [%rd44+12];
	ld.global.f32 	%f100, [%rd48+12];
	fma.rn.f32 	%f113, %f99, %f100, %f98;
	add.s32 	%r38, %r38, 4;
$L__BB0_11:
	setp.eq.s32 	%p11, %r14, 0;
	@%p11 bra 	$L__BB0_14;
	add.s32 	%r33, %r38, %r4;
	mul.wide.u32 	%rd49, %r33, 4;
	add.s64 	%rd60, %rd1, %rd49;
	add.s32 	%r34, %r38, %r3;
	mul.wide.u32 	%rd50, %r34, 4;
	add.s64 	%rd59, %rd2, %rd50;
	neg.s32 	%r40, %r14;
$L__BB0_13:
	.pragma "nounroll";
	ld.global.f32 	%f101, [%rd59];
	ld.global.f32 	%f102, [%rd60];
	fma.rn.f32 	%f113, %f101, %f102, %f113;
	add.s64 	%rd60, %rd60, 4;
	add.s64 	%rd59, %rd59, 4;
	add.s32 	%r40, %r40, 1;
	setp.ne.s32 	%p12, %r40, 0;
	@%p12 bra 	$L__BB0_13;
$L__BB0_14:
	cvta.to.global.u64 	%rd51, %rd15;
	mul.wide.u32 	%rd52, %r27, 4;
	add.s64 	%rd53, %rd51, %rd52;
	ld.global.f32 	%f103, [%rd53];
	add.f32 	%f104, %f113, %f103;
	mad.lo.s32 	%r35, %r23, %r1, %r27;
	cvta.to.global.u64 	%rd54, %rd16;
	mul.wide.u32 	%rd55, %r35, 4;
	add.s64 	%rd56, %rd54, %rd55;
	st.global.f32 	[%rd56], %f104;
$L__BB0_15:
	ret;

}


// ===== COMPILED SASS (sm_100) =====

	.target	sm_100

	.elftype	@"ET_EXEC"


//--------------------- .note.nv.tkinfo           --------------------------
	.section	.note.nv.tkinfo,"",@"SHT_NOTE"
	.sectionflags	@"SHF_NOTE_NV_TKINFO"
	.tkinfo
        /*0018*/ 	.word	0x00000002
        /*0030*/ 	.string	""
        /*0030*/ 	.string	"ptxas"
        /*0030*/ 	.string	"Cuda compilation tools, release 13.0, V13.0.88"
        /*0030*/ 	.string	"Build cuda_13.0.r13.0/compiler.36424714_0"
        /*0030*/ 	.string	"-arch sm_100 -m 64 "



//--------------------- .note.nv.cuinfo           --------------------------
	.section	.note.nv.cuinfo,"",@"SHT_NOTE"
	.sectionflags	@"SHF_NOTE_NV_CUINFO"
        /*0018*/ 	.short	0x0002
        /*001a*/ 	.short	0x0064
        /*001c*/ 	.short	0x0082
	.zero		2


//--------------------- .nv.info                  --------------------------
	.section	.nv.info,"",@"SHT_CUDA_INFO"
	.align	4


	//----- nvinfo : EIATTR_REGCOUNT
	.align		4
        /*0000*/ 	.byte	0x04, 0x2f
        /*0002*/ 	.short	(.L_1 - .L_0)
	.align		4
.L_0:
        /*0004*/ 	.word	index@(_Z10fc_forwardPKfS0_S0_Pfiii)
        /*0008*/ 	.word	0x0000001f


	//----- nvinfo : EIATTR_FRAME_SIZE
	.align		4
.L_1:
        /*000c*/ 	.byte	0x04, 0x11
        /*000e*/ 	.short	(.L_3 - .L_2)
	.align		4
.L_2:
        /*0010*/ 	.word	index@(_Z10fc_forwardPKfS0_S0_Pfiii)
        /*0014*/ 	.word	0x00000000


	//----- nvinfo : EIATTR_MIN_STACK_SIZE
	.align		4
.L_3:
        /*0018*/ 	.byte	0x04, 0x12
        /*001a*/ 	.short	(.L_5 - .L_4)
	.align		4
.L_4:
        /*001c*/ 	.word	index@(_Z10fc_forwardPKfS0_S0_Pfiii)
        /*0020*/ 	.word	0x00000000
.L_5:


//--------------------- .nv.compat                --------------------------
	.section	.nv.compat,"",@"SHT_CUDA_COMPAT_INFO"
	.align	4
        /*0000*/ 	.byte	0x02, 0x09, 0x00, 0x00, 0x02, 0x02, 0x01, 0x00, 0x02, 0x05, 0x05, 0x00, 0x03, 0x07, 0x01, 0x01
        /*0010*/ 	.byte	0x02, 0x03, 0x00, 0x00, 0x02, 0x06, 0x01, 0x00, 0x04, 0x0b, 0x08, 0x00, 0x09, 0x00, 0x00, 0x00
        /*0020*/ 	.byte	0x00, 0x00, 0x00, 0x00


//--------------------- .nv.info._Z10fc_forwardPKfS0_S0_Pfiii --------------------------
	.section	.nv.info._Z10fc_forwardPKfS0_S0_Pfiii,"",@"SHT_CUDA_INFO"
	.sectionflags	@""
	.align	4


	//----- nvinfo : EIATTR_CUDA_API_VERSION
	.align		4
        /*0000*/ 	.byte	0x04, 0x37
        /*0002*/ 	.short	(.L_7 - .L_6)
.L_6:
        /*0004*/ 	.word	0x00000082


	//----- nvinfo : EIATTR_KPARAM_INFO
	.align		4
.L_7:
        /*0008*/ 	.byte	0x04, 0x17
        /*000a*/ 	.short	(.L_9 - .L_8)
.L_8:
        /*000c*/ 	.word	0x00000000
        /*0010*/ 	.short	0x0006
        /*0012*/ 	.short	0x0028
        /*0014*/ 	.byte	0x00, 0xf0, 0x11, 0x00


	//----- nvinfo : EIATTR_KPARAM_INFO
	.align		4
.L_9:
        /*0018*/ 	.byte	0x04, 0x17
        /*001a*/ 	.short	(.L_11 - .L_10)
.L_10:
        /*001c*/ 	.word	0x00000000
        /*0020*/ 	.short	0x0005
        /*0022*/ 	.short	0x0024
        /*0024*/ 	.byte	0x00, 0xf0, 0x11, 0x00


	//----- nvinfo : EIATTR_KPARAM_INFO
	.align		4
.L_11:
        /*0028*/ 	.byte	0x04, 0x17
        /*002a*/ 	.short	(.L_13 - .L_12)
.L_12:
        /*002c*/ 	.word	0x00000000
        /*0030*/ 	.short	0x0004
        /*0032*/ 	.short	0x0020
        /*0034*/ 	.byte	0x00, 0xf0, 0x11, 0x00


	//----- nvinfo : EIATTR_KPARAM_INFO
	.align		4
.L_13:
        /*0038*/ 	.byte	0x04, 0x17
        /*003a*/ 	.short	(.L_15 - .L_14)
.L_14:
        /*003c*/ 	.word	0x00000000
        /*0040*/ 	.short	0x0003
        /*0042*/ 	.short	0x0018
        /*0044*/ 	.byte	0x00, 0xf5, 0x21, 0x00


	//----- nvinfo : EIATTR_KPARAM_INFO
	.align		4
.L_15:
        /*0048*/ 	.byte	0x04, 0x17
        /*004a*/ 	.short	(.L_17 - .L_16)
.L_16:
        /*004c*/ 	.word	0x00000000
        /*0050*/ 	.short	0x0002
        /*0052*/ 	.short	0x0010
        /*0054*/ 	.byte	0x00, 0xf5, 0x21, 0x00


	//----- nvinfo : EIATTR_KPARAM_INFO
	.align		4
.L_17:
        /*0058*/ 	.byte	0x04, 0x17
        /*005a*/ 	.short	(.L_19 - .L_18)
.L_18:
        /*005c*/ 	.word	0x00000000
        /*0060*/ 	.short	0x0001
        /*0062*/ 	.short	0x0008
        /*0064*/ 	.byte	0x00, 0xf5, 0x21, 0x00


	//----- nvinfo : EIATTR_KPARAM_INFO
	.align		4
.L_19:
        /*0068*/ 	.byte	0x04, 0x17
        /*006a*/ 	.short	(.L_21 - .L_20)
.L_20:
        /*006c*/ 	.word	0x00000000
        /*0070*/ 	.short	0x0000
        /*0072*/ 	.short	0x0000
        /*0074*/ 	.byte	0x00, 0xf5, 0x21, 0x00


	//----- nvinfo : EIATTR_SPARSE_MMA_MASK
	.align		4
.L_21:
        /*0078*/ 	.byte	0x03, 0x50
        /*007a*/ 	.short	0x0000


	//----- nvinfo : EIATTR_MAXREG_COUNT
	.align		4
        /*007c*/ 	.byte	0x03, 0x1b
        /*007e*/ 	.short	0x00ff


	//----- nvinfo : EIATTR_MERCURY_ISA_VERSION
	.align		4
        /*0080*/ 	.byte	0x03, 0x5f
        /*0082*/ 	.short	0x0101


	//----- nvinfo : EIATTR_VRC_CTA_INIT_COUNT
	.align		4
        /*0084*/ 	.byte	0x02, 0x4a
	.zero		1
	.zero		1


	//----- nvinfo : EIATTR_EXIT_INSTR_OFFSETS
	.align		4
        /*0088*/ 	.byte	0x04, 0x1c
        /*008a*/ 	.short	(.L_23 - .L_22)


	//   ....[0]....
.L_22:
        /*008c*/ 	.word	0x000000a0


	//   ....[1]....
        /*0090*/ 	.word	0x00000cd0


	//----- nvinfo : EIATTR_CBANK_PARAM_SIZE
	.align		4
.L_23:
        /*0094*/ 	.byte	0x03, 0x19
        /*0096*/ 	.short	0x002c


	//----- nvinfo : EIATTR_PARAM_CBANK
	.align		4
        /*0098*/ 	.byte	0x04, 0x0a
        /*009a*/ 	.short	(.L_25 - .L_24)
	.align		4
.L_24:
        /*009c*/ 	.word	index@(.nv.constant0._Z10fc_forwardPKfS0_S0_Pfiii)
        /*00a0*/ 	.short	0x0380
        /*00a2*/ 	.short	0x002c


	//----- nvinfo : EIATTR_SW_WAR
	.align		4
.L_25:
        /*00a4*/ 	.byte	0x04, 0x36
        /*00a6*/ 	.short	(.L_27 - .L_26)
.L_26:
        /*00a8*/ 	.word	0x00000008
.L_27:


//--------------------- .nv.callgraph             --------------------------
	.section	.nv.callgraph,"",@"SHT_CUDA_CALLGRAPH"
	.align	4
	.sectionentsize	8
	.align		4
        /*0000*/ 	.word	0x00000000
	.align		4
        /*0004*/ 	.word	0xffffffff
	.align		4
        /*0008*/ 	.word	0x00000000
	.align		4
        /*000c*/ 	.word	0xfffffffe
	.align		4
        /*0010*/ 	.word	0x00000000
	.align		4
        /*0014*/ 	.word	0xfffffffd
	.align		4
        /*0018*/ 	.word	0x00000000
	.align		4
        /*001c*/ 	.word	0xfffffffc


//--------------------- .text._Z10fc_forwardPKfS0_S0_Pfiii --------------------------
	.section	.text._Z10fc_forwardPKfS0_S0_Pfiii,"ax",@progbits
	.align	128
        .global         _Z10fc_forwardPKfS0_S0_Pfiii
        .type           _Z10fc_forwardPKfS0_S0_Pfiii,@function
        .size           _Z10fc_forwardPKfS0_S0_Pfiii,(.L_x_7 - _Z10fc_forwardPKfS0_S0_Pfiii)
        .other          _Z10fc_forwardPKfS0_S0_Pfiii,@"STO_CUDA_ENTRY STV_DEFAULT"
_Z10fc_forwardPKfS0_S0_Pfiii:
.text._Z10fc_forwardPKfS0_S0_Pfiii:
[----:B------:R-:W-:Y:S01]  /*0000*/  LDC R1, c[0x0][0x37c] ;  /* 0x0000df00ff017b82 */ /* 0x000fe20000000800 */
[----:B------:R-:W0:Y:S07]  /*0010*/  S2R R2, SR_TID.X ;  /* 0x0000000000027919 */ /* 0x000e2e0000002100 */
[----:B------:R-:W0:Y:S08]  /*0020*/  S2UR UR5, SR_CTAID.Y ;  /* 0x00000000000579c3 */ /* 0x000e300000002600 */
[----:B------:R-:W0:Y:S08]  /*0030*/  LDC R7, c[0x0][0x360] ;  /* 0x0000d800ff077b82 */ /* 0x000e300000000800 */
[----:B------:R-:W1:Y:S08]  /*0040*/  LDC R0, c[0x0][0x3a8] ;  /* 0x0000ea00ff007b82 */ /* 0x000e700000000800 */
[----:B------:R-:W2:Y:S08]  /*0050*/  S2UR UR4, SR_CTAID.X ;  /* 0x00000000000479c3 */ /* 0x000eb00000002500 */
[----:B------:R-:W2:Y:S01]  /*0060*/  LDC R3, c[0x0][0x3a0] ;  /* 0x0000e800ff037b82 */ /* 0x000ea20000000800 */
[----:B0-----:R-:W-:-:S05]  /*0070*/  IMAD R7, R7, UR5, R2 ;  /* 0x0000000507077c24 */ /* 0x001fca000f8e0202 */
[----:B-1----:R-:W-:-:S04]  /*0080*/  ISETP.GE.AND P0, PT, R7, R0, PT ;  /* 0x000000000700720c */ /* 0x002fc80003f06270 */
[----:B--2---:R-:W-:-:S13]  /*0090*/  ISETP.LE.OR P0, PT, R3, UR4, P0 ;  /* 0x0000000403007c0c */ /* 0x004fda0008703670 */
[----:B------:R-:W-:Y:S05]  /*00a0*/  @P0 EXIT ;  /* 0x000000000000094d */ /* 0x000fea0003800000 */
[----:B------:R-:W0:Y:S01]  /*00b0*/  LDC R6, c[0x0][0x3a4] ;  /* 0x0000e900ff067b82 */ /* 0x000e220000000800 */
[----:B------:R-:W1:Y:S01]  /*00c0*/  LDCU.64 UR6, c[0x0][0x358] ;  /* 0x00006b00ff0677ac */ /* 0x000e620008000a00 */
[----:B------:R-:W-:Y:S01]  /*00d0*/  HFMA2 R11, -RZ, RZ, 0, 0 ;  /* 0x00000000ff0b7431 */ /* 0x000fe200000001ff */
[----:B0-----:R-:W-:-:S13]  /*00e0*/  ISETP.GE.AND P0, PT, R6, 0x1, PT ;  /* 0x000000010600780c */ /* 0x001fda0003f06270 */
[----:B-1----:R-:W-:Y:S05]  /*00f0*/  @!P0 BRA `(.L_x_0) ;  /* 0x0000000800d48947 */ /* 0x002fea0003800000 */
[C---:B------:R-:W-:Y:S01]  /*0100*/  ISETP.GE.U32.AND P1, PT, R6.reuse, 0x10, PT ;  /* 0x000000100600780c */ /* 0x040fe20003f26070 */
[C---:B------:R-:W-:Y:S01]  /*0110*/  IMAD R8, R6.reuse, UR4, RZ ;  /* 0x0000000406087c24 */ /* 0x040fe2000f8e02ff */
[----:B------:R-:W-:Y:S01]  /*0120*/  LOP3.LUT R23, R6, 0xf, RZ, 0xc0, !PT ;  /* 0x0000000f06177812 */ /* 0x000fe200078ec0ff */
[----:B------:R-:W-:Y:S01]  /*0130*/  IMAD R9, R7, R6, RZ ;  /* 0x0000000607097224 */ /* 0x000fe200078e02ff */
[----:B------:R-:W-:Y:S02]  /*0140*/  CS2R R10, SRZ ;  /* 0x00000000000a7805 */ /* 0x000fe4000001ff00 */
[----:B------:R-:W-:-:S07]  /*0150*/  ISETP.NE.AND P0, PT, R23, RZ, PT ;  /* 0x000000ff1700720c */ /* 0x000fce0003f05270 */
[----:B------:R-:W-:Y:S06]  /*0160*/  @!P1 BRA `(.L_x_1) ;  /* 0x0000000400109947 */ /* 0x000fec0003800000 */
[----:B------:R-:W0:Y:S01]  /*0170*/  LDC.64 R2, c[0x0][0x380] ;  /* 0x0000e000ff027b82 */ /* 0x000e220000000a00 */
[----:B------:R-:W-:Y:S01]  /*0180*/  LOP3.LUT R10, R6, 0x7ffffff0, RZ, 0xc0, !PT ;  /* 0x7ffffff0060a7812 */ /* 0x000fe200078ec0ff */
[----:B------:R-:W-:-:S03]  /*0190*/  IMAD.MOV.U32 R11, RZ, RZ, RZ ;  /* 0x000000ffff0b7224 */ /* 0x000fc600078e00ff */
[----:B------:R-:W-:-:S03]  /*01a0*/  IADD3 R12, PT, PT, -R10, RZ, RZ ;  /* 0x000000ff0a0c7210 */ /* 0x000fc60007ffe1ff */
[----:B------:R-:W1:Y:S01]  /*01b0*/  LDC.64 R4, c[0x0][0x388] ;  /* 0x0000e200ff047b82 */ /* 0x000e620000000a00 */
[----:B0-----:R-:W-:-:S03]  /*01c0*/  IMAD.WIDE.U32 R2, R8, 0x4, R2 ;  /* 0x0000000408027825 */ /* 0x001fc600078e0002 */
[----:B------:R-:W-:Y:S01]  /*01d0*/  IADD3 R14, P1, PT, R2, 0x20, RZ ;  /* 0x00000020020e7810 */ /* 0x000fe20007f3e0ff */
[----:B-1----:R-:W-:-:S04]  /*01e0*/  IMAD.WIDE.U32 R4, R9, 0x4, R4 ;  /* 0x0000000409047825 */ /* 0x002fc800078e0004 */
[----:B------:R-:W-:Y:S01]  /*01f0*/  IMAD.X R13, RZ, RZ, R3, P1 ;  /* 0x000000ffff0d7224 */ /* 0x000fe200008e0603 */
[----:B------:R-:W-:-:S04]  /*0200*/  IADD3 R2, P2, PT, R4, 0x20, RZ ;  /* 0x0000002004027810 */ /* 0x000fc80007f5e0ff */
[----:B------:R-:W-:-:S09]  /*0210*/  IADD3.X R3, PT, PT, RZ, R5, RZ, P2, !PT ;  /* 0x00000005ff037210 */ /* 0x000fd200017fe4ff */
.L_x_2:
[----:B------:R-:W-:Y:S01]  /*0220*/  IMAD.MOV.U32 R4, RZ, RZ, R14 ;  /* 0x000000ffff047224 */ /* 0x000fe200078e000e */
[----:B------:R-:W-:Y:S01]  /*0230*/  MOV R5, R13 ;  /* 0x0000000d00057202 */ /* 0x000fe20000000f00 */
[----:B------:R-:W2:Y:S04]  /*0240*/  LDG.E R17, desc[UR6][R2.64+-0x20] ;  /* 0xffffe00602117981 */ /* 0x000ea8000c1e1900 */
[----:B------:R-:W2:Y:S04]  /*0250*/  LDG.E R14, desc[UR6][R4.64+-0x20] ;  /* 0xffffe006040e7981 */ /* 0x000ea8000c1e1900 */
[----:B------:R-:W3:Y:S04]  /*0260*/  LDG.E R25, desc[UR6][R4.64+-0x1c] ;  /* 0xffffe40604197981 */ /* 0x000ee8000c1e1900 */
[----:B------:R-:W3:Y:S04]  /*0270*/  LDG.E R26, desc[UR6][R2.64+-0x1c] ;  /* 0xffffe406021a7981 */ /* 0x000ee8000c1e1900 */
[----:B------:R-:W4:Y:S04]  /*0280*/  LDG.E R13, desc[UR6][R4.64+-0x18] ;  /* 0xffffe806040d7981 */ /* 0x000f28000c1e1900 */
[----:B------:R-:W4:Y:S04]  /*0290*/  LDG.E R16, desc[UR6][R2.64+-0x18] ;  /* 0xffffe80602107981 */ /* 0x000f28000c1e1900 */
[----:B------:R-:W5:Y:S04]  /*02a0*/  LDG.E R15, desc[UR6][R4.64+-0x14] ;  /* 0xffffec06040f7981 */ /* 0x000f68000c1e1900 */
[----:B------:R-:W5:Y:S04]  /*02b0*/  LDG.E R18, desc[UR6][R2.64+-0x14] ;  /* 0xffffec0602127981 */ /* 0x000f68000c1e1900 */
[----:B------:R-:W5:Y:S04]  /*02c0*/  LDG.E R21, desc[UR6][R4.64+-0x10] ;  /* 0xfffff00604157981 */ /* 0x000f68000c1e1900 */
[----:B------:R-:W5:Y:S04]  /*02d0*/  LDG.E R24, desc[UR6][R2.64+-0x10] ;  /* 0xfffff00602187981 */ /* 0x000f68000c1e1900 */
[----:B------:R-:W5:Y:S04]  /*02e0*/  LDG.E R19, desc[UR6][R4.64+-0xc] ;  /* 0xfffff40604137981 */ /* 0x000f68000c1e1900 */
[----:B------:R-:W5:Y:S04]  /*02f0*/  LDG.E R22, desc[UR6][R2.64+-0xc] ;  /* 0xfffff40602167981 */ /* 0x000f68000c1e1900 */
[----:B------:R-:W5:Y:S01]  /*0300*/  LDG.E R20, desc[UR6][R2.64+-0x8] ;  /* 0xfffff80602147981 */ /* 0x000f62000c1e1900 */
[----:B--2---:R-:W-:-:S03]  /*0310*/  FFMA R14, R14, R17, R11 ;  /* 0x000000110e0e7223 */ /* 0x004fc6000000000b */
[----:B------:R-:W2:Y:S04]  /*0320*/  LDG.E R17, desc[UR6][R4.64+-0x8] ;  /* 0xfffff80604117981 */ /* 0x000ea8000c1e1900 */
[----:B------:R-:W2:Y:S01]  /*0330*/  LDG.E R11, desc[UR6][R4.64+-0x4] ;  /* 0xfffffc06040b7981 */ /* 0x000ea2000c1e1900 */
[----:B---3--:R-:W-:-:S03]  /*0340*/  FFMA R26, R25, R26, R14 ;  /* 0x0000001a191a7223 */ /* 0x008fc6000000000e */
[----:B------:R-:W3:Y:S01]  /*0350*/  LDG.E R14, desc[UR6][R2.64+-0x4] ;  /* 0xfffffc06020e7981 */ /* 0x000ee2000c1e1900 */
[----:B----4-:R-:W-:-:S03]  /*0360*/  FFMA R26, R13, R16, R26 ;  /* 0x000000100d1a7223 */ /* 0x010fc6000000001a */
[----:B------:R-:W4:Y:S04]  /*0370*/  LDG.E R13, desc[UR6][R4.64] ;  /* 0x00000006040d7981 */ /* 0x000f28000c1e1900 */
[----:B------:R-:W4:Y:S01]  /*0380*/  LDG.E R16, desc[UR6][R2.64] ;  /* 0x0000000602107981 */ /* 0x000f22000c1e1900 */
[----:B-----5:R-:W-:-:S03]  /*0390*/  FFMA R26, R15, R18, R26 ;  /* 0x000000120f1a7223 */ /* 0x020fc6000000001a */
[----:B------:R-:W5:Y:S04]  /*03a0*/  LDG.E R15, desc[UR6][R4.64+0x4] ;  /* 0x00000406040f7981 */ /* 0x000f68000c1e1900 */
[----:B------:R-:W5:Y:S01]  /*03b0*/  LDG.E R18, desc[UR6][R2.64+0x4] ;  /* 0x0000040602127981 */ /* 0x000f62000c1e1900 */
[----:B------:R-:W-:-:S03]  /*03c0*/  FFMA R26, R21, R24, R26 ;  /* 0x00000018151a7223 */ /* 0x000fc6000000001a */
[----:B------:R-:W5:Y:S04]  /*03d0*/  LDG.E R24, desc[UR6][R4.64+0x8] ;  /* 0x0000080604187981 */ /* 0x000f68000c1e1900 */
[----:B------:R-:W5:Y:S01]  /*03e0*/  LDG.E R21, desc[UR6][R2.64+0x8] ;  /* 0x0000080602157981 */ /* 0x000f62000c1e1900 */
[----:B------:R-:W-:-:S03]  /*03f0*/  FFMA R26, R19, R22, R26 ;  /* 0x00000016131a7223 */ /* 0x000fc6000000001a */
[----:B------:R-:W5:Y:S04]  /*0400*/  LDG.E R19, desc[UR6][R4.64+0xc] ;  /* 0x00000c0604137981 */ /* 0x000f68000c1e1900 */
[----:B------:R-:W5:Y:S01]  /*0410*/  LDG.E R22, desc[UR6][R2.64+0xc] ;  /* 0x00000c0602167981 */ /* 0x000f62000c1e1900 */
[----:B--2---:R-:W-:-:S03]  /*0420*/  FFMA R26, R17, R20, R26 ;  /* 0x00000014111a7223 */ /* 0x004fc6000000001a */
[----:B------:R-:W2:Y:S04]  /*0430*/  LDG.E R17, desc[UR6][R4.64+0x10] ;  /* 0x0000100604117981 */ /* 0x000ea8000c1e1900 */
[----:B------:R-:W2:Y:S01]  /*0440*/  LDG.E R20, desc[UR6][R2.64+0x10] ;  /* 0x0000100602147981 */ /* 0x000ea2000c1e1900 */
[----:B---3--:R-:W-:-:S03]  /*0450*/  FFMA R26, R11, R14, R26 ;  /* 0x0000000e0b1a7223 */ /* 0x008fc6000000001a */
[----:B------:R-:W3:Y:S04]  /*0460*/  LDG.E R11, desc[UR6][R4.64+0x14] ;  /* 0x00001406040b7981 */ /* 0x000ee8000c1e1900 */
[----:B------:R-:W3:Y:S01]  /*0470*/  LDG.E R14, desc[UR6][R2.64+0x14] ;  /* 0x00001406020e7981 */ /* 0x000ee2000c1e1900 */
[----:B----4-:R-:W-:-:S03]  /*0480*/  FFMA R26, R13, R16, R26 ;  /* 0x000000100d1a7223 */ /* 0x010fc6000000001a */
[----:B------:R-:W4:Y:S04]  /*0490*/  LDG.E R16, desc[UR6][R4.64+0x18] ;  /* 0x0000180604107981 */ /* 0x000f28000c1e1900 */
[----:B------:R-:W4:Y:S01]  /*04a0*/  LDG.E R13, desc[UR6][R2.64+0x18] ;  /* 0x00001806020d7981 */ /* 0x000f22000c1e1900 */
[----:B-----5:R-:W-:-:S03]  /*04b0*/  FFMA R25, R15, R18, R26 ;  /* 0x000000120f197223 */ /* 0x020fc6000000001a */
[----:B------:R-:W5:Y:S04]  /*04c0*/  LDG.E R15, desc[UR6][R4.64+0x1c] ;  /* 0x00001c06040f7981 */ /* 0x000f68000c1e1900 */
[----:B------:R0:W5:Y:S01]  /*04d0*/  LDG.E R18, desc[UR6][R2.64+0x1c] ;  /* 0x00001c0602127981 */ /* 0x000162000c1e1900 */
[----:B------:R-:W-:Y:S02]  /*04e0*/  VIADD R12, R12, 0x10 ;  /* 0x000000100c0c7836 */ /* 0x000fe40000000000 */
[----:B------:R-:W-:-:S03]  /*04f0*/  FFMA R24, R24, R21, R25 ;  /* 0x0000001518187223 */ /* 0x000fc60000000019 */
[----:B------:R-:W-:Y:S01]  /*0500*/  ISETP.NE.AND P1, PT, R12, RZ, PT ;  /* 0x000000ff0c00720c */ /* 0x000fe20003f25270 */
[----:B------:R-:W-:Y:S01]  /*0510*/  FFMA R22, R19, R22, R24 ;  /* 0x0000001613167223 */ /* 0x000fe20000000018 */
[----:B0-----:R-:W-:-:S04]  /*0520*/  IADD3 R2, P3, PT, R2, 0x40, RZ ;  /* 0x0000004002027810 */ /* 0x001fc80007f7e0ff */
[----:B------:R-:W-:Y:S01]  /*0530*/  IADD3.X R3, PT, PT, RZ, R3, RZ, P3, !PT ;  /* 0x00000003ff037210 */ /* 0x000fe20001ffe4ff */
[----:B--2---:R-:W-:-:S04]  /*0540*/  FFMA R20, R17, R20, R22 ;  /* 0x0000001411147223 */ /* 0x004fc80000000016 */
[----:B---3--:R-:W-:Y:S01]  /*0550*/  FFMA R11, R11, R14, R20 ;  /* 0x0000000e0b0b7223 */ /* 0x008fe20000000014 */
[----:B------:R-:W-:-:S03]  /*0560*/  IADD3 R14, P2, PT, R4, 0x40, RZ ;  /* 0x00000040040e7810 */ /* 0x000fc60007f5e0ff */
[----:B----4-:R-:W-:Y:S01]  /*0570*/  FFMA R16, R16, R13, R11 ;  /* 0x0000000d10107223 */ /* 0x010fe2000000000b */
[----:B------:R-:W-:-:S03]  /*0580*/  IADD3.X R13, PT, PT, RZ, R5, RZ, P2, !PT ;  /* 0x00000005ff0d7210 */ /* 0x000fc600017fe4ff */
[----:B-----5:R-:W-:Y:S01]  /*0590*/  FFMA R11, R15, R18, R16 ;  /* 0x000000120f0b7223 */ /* 0x020fe20000000010 */
[----:B------:R-:W-:Y:S06]  /*05a0*/  @P1 BRA `(.L_x_2) ;  /* 0xfffffffc001c1947 */ /* 0x000fec000383ffff */
.L_x_1:
[----:B------:R-:W-:Y:S05]  /*05b0*/  @!P0 BRA `(.L_x_0) ;  /* 0x0000000400a48947 */ /* 0x000fea0003800000 */
[----:B------:R-:W-:Y:S02]  /*05c0*/  ISETP.GE.U32.AND P1, PT, R23, 0x8, PT ;  /* 0x000000081700780c */ /* 0x000fe40003f26070 */
[----:B------:R-:W-:-:S04]  /*05d0*/  LOP3.LUT R19, R6, 0x7, RZ, 0xc0, !PT ;  /* 0x0000000706137812 */ /* 0x000fc800078ec0ff */
[----:B------:R-:W-:-:S07]  /*05e0*/  ISETP.NE.AND P0, PT, R19, RZ, PT ;  /* 0x000000ff1300720c */ /* 0x000fce0003f05270 */
[----:B------:R-:W-:Y:S06]  /*05f0*/  @!P1 BRA `(.L_x_3) ;  /* 0x0000000000a49947 */ /* 0x000fec0003800000 */
[----:B------:R-:W0:Y:S01]  /*0600*/  LDC.64 R14, c[0x0][0x380] ;  /* 0x0000e000ff0e7b82 */ /* 0x000e220000000a00 */
[CC--:B------:R-:W-:Y:S01]  /*0610*/  IADD3 R16, P2, PT, R9.reuse, R10.reuse, RZ ;  /* 0x0000000a09107210 */ /* 0x0c0fe20007f5e0ff */
[C---:B------:R-:W-:Y:S01]  /*0620*/  IMAD.IADD R21, R8.reuse, 0x1, R10 ;  /* 0x0000000108157824 */ /* 0x040fe200078e020a */
[-C--:B------:R-:W-:Y:S02]  /*0630*/  IADD3 R17, P1, PT, R8, R10.reuse, RZ ;  /* 0x0000000a08117210 */ /* 0x080fe40007f3e0ff */
[----:B------:R-:W-:Y:S01]  /*0640*/  IADD3 R23, PT, PT, R9, R10, RZ ;  /* 0x0000000a09177210 */ /* 0x000fe20007ffe0ff */
[----:B------:R-:W-:Y:S01]  /*0650*/  IMAD.X R20, RZ, RZ, RZ, P2 ;  /* 0x000000ffff147224 */ /* 0x000fe200010e06ff */
[----:B------:R-:W-:Y:S01]  /*0660*/  IADD3.X R18, PT, PT, RZ, RZ, RZ, P1, !PT ;  /* 0x000000ffff127210 */ /* 0x000fe20000ffe4ff */
[----:B------:R-:W1:Y:S08]  /*0670*/  LDC.64 R4, c[0x0][0x380] ;  /* 0x0000e000ff047b82 */ /* 0x000e700000000a00 */
[----:B------:R-:W2:Y:S08]  /*0680*/  LDC.64 R2, c[0x0][0x388] ;  /* 0x0000e200ff027b82 */ /* 0x000eb00000000a00 */
[----:B------:R-:W3:Y:S01]  /*0690*/  LDC.64 R12, c[0x0][0x388] ;  /* 0x0000e200ff0c7b82 */ /* 0x000ee20000000a00 */
[----:B0-----:R-:W-:-:S06]  /*06a0*/  IMAD.WIDE.U32 R14, R21, 0x4, R14 ;  /* 0x00000004150e7825 */ /* 0x001fcc00078e000e */
[----:B------:R-:W4:Y:S01]  /*06b0*/  LDG.E R14, desc[UR6][R14.64] ;  /* 0x000000060e0e7981 */ /* 0x000f22000c1e1900 */
[----:B-1----:R-:W-:-:S04]  /*06c0*/  LEA R4, P1, R17, R4, 0x2 ;  /* 0x0000000411047211 */ /* 0x002fc800078210ff */
[----:B------:R-:W-:Y:S02]  /*06d0*/  LEA.HI.X R5, R17, R5, R18, 0x2, P1 ;  /* 0x0000000511057211 */ /* 0x000fe400008f1412 */
[----:B--2---:R-:W-:-:S03]  /*06e0*/  LEA R2, P2, R16, R2, 0x2 ;  /* 0x0000000210027211 */ /* 0x004fc600078410ff */
[----:B------:R-:W2:Y:S01]  /*06f0*/  LDG.E R27, desc[UR6][R4.64+0x4] ;  /* 0x00000406041b7981 */ /* 0x000ea2000c1e1900 */
[----:B------:R-:W-:-:S03]  /*0700*/  LEA.HI.X R3, R16, R3, R20, 0x2, P2 ;  /* 0x0000000310037211 */ /* 0x000fc600010f1414 */
[----:B------:R-:W5:Y:S01]  /*0710*/  LDG.E R22, desc[UR6][R4.64+0x8] ;  /* 0x0000080604167981 */ /* 0x000f62000c1e1900 */
[----:B---3--:R-:W-:-:S03]  /*0720*/  IMAD.WIDE.U32 R12, R23, 0x4, R12 ;  /* 0x00000004170c7825 */ /* 0x008fc600078e000c */
[----:B------:R-:W2:Y:S04]  /*0730*/  LDG.E R28, desc[UR6][R2.64+0x4] ;  /* 0x00000406021c7981 */ /* 0x000ea8000c1e1900 */
[----:B------:R-:W4:Y:S04]  /*0740*/  LDG.E R26, desc[UR6][R12.64] ;  /* 0x000000060c1a7981 */ /* 0x000f28000c1e1900 */
[----:B------:R-:W5:Y:S04]  /*0750*/  LDG.E R23, desc[UR6][R2.64+0x8] ;  /* 0x0000080602177981 */ /* 0x000f68000c1e1900 */
[----:B------:R-:W3:Y:S04]  /*0760*/  LDG.E R20, desc[UR6][R4.64+0xc] ;  /* 0x00000c0604147981 */ /* 0x000ee8000c1e1900 */
        /* <DEDUP_REMOVED lines=8> */
[----:B------:R-:W3:Y:S01]  /*07f0*/  LDG.E R24, desc[UR6][R2.64+0x1c] ;  /* 0x00001c0602187981 */ /* 0x000ee2000c1e1900 */
[----:B------:R-:W-:Y:S01]  /*0800*/  IADD3 R10, PT, PT, R10, 0x8, RZ ;  /* 0x000000080a0a7810 */ /* 0x000fe20007ffe0ff */
[----:B----4-:R-:W-:-:S04]  /*0810*/  FFMA R14, R14, R26, R11 ;  /* 0x0000001a0e0e7223 */ /* 0x010fc8000000000b */
[----:B--2---:R-:W-:-:S04]  /*0820*/  FFMA R27, R27, R28, R14 ;  /* 0x0000001c1b1b7223 */ /* 0x004fc8000000000e */
[----:B-----5:R-:W-:-:S04]  /*0830*/  FFMA R23, R22, R23, R27 ;  /* 0x0000001716177223 */ /* 0x020fc8000000001b */
[----:B---3--:R-:W-:-:S04]  /*0840*/  FFMA R20, R20, R21, R23 ;  /* 0x0000001514147223 */ /* 0x008fc80000000017 */
[----:B------:R-:W-:-:S04]  /*0850*/  FFMA R17, R17, R18, R20 ;  /* 0x0000001211117223 */ /* 0x000fc80000000014 */
[----:B------:R-:W-:-:S04]  /*0860*/  FFMA R15, R16, R15, R17 ;  /* 0x0000000f100f7223 */ /* 0x000fc80000000011 */
[----:B------:R-:W-:-:S04]  /*0870*/  FFMA R12, R12, R25, R15 ;  /* 0x000000190c0c7223 */ /* 0x000fc8000000000f */
[----:B------:R-:W-:-:S07]  /*0880*/  FFMA R11, R13, R24, R12 ;  /* 0x000000180d0b7223 */ /* 0x000fce000000000c */
.L_x_3:
[----:B------:R-:W-:Y:S05]  /*0890*/  @!P0 BRA `(.L_x_0) ;  /* 0x0000000000ec8947 */ /* 0x000fea0003800000 */
[----:B------:R-:W-:Y:S02]  /*08a0*/  ISETP.GE.U32.AND P1, PT, R19, 0x4, PT ;  /* 0x000000041300780c */ /* 0x000fe40003f26070 */
[----:B------:R-:W-:-:S04]  /*08b0*/  LOP3.LUT R6, R6, 0x3, RZ, 0xc0, !PT ;  /* 0x0000000306067812 */ /* 0x000fc800078ec0ff */
[----:B------:R-:W-:-:S07]  /*08c0*/  ISETP.NE.AND P0, PT, R6, RZ, PT ;  /* 0x000000ff0600720c */ /* 0x000fce0003f05270 */
[----:B------:R-:W-:Y:S06]  /*08d0*/  @!P1 BRA `(.L_x_4) ;  /* 0x0000000000749947 */ /* 0x000fec0003800000 */
[----:B------:R-:W0:Y:S01]  /*08e0*/  LDC.64 R14, c[0x0][0x380] ;  /* 0x0000e000ff0e7b82 */ /* 0x000e220000000a00 */
[CC--:B------:R-:W-:Y:S01]  /*08f0*/  IADD3 R17, PT, PT, R8.reuse, R10.reuse, RZ ;  /* 0x0000000a08117210 */ /* 0x0c0fe20007ffe0ff */
[C---:B------:R-:W-:Y:S01]  /*0900*/  IMAD.IADD R19, R9.reuse, 0x1, R10 ;  /* 0x0000000109137824 */ /* 0x040fe200078e020a */
[-C--:B------:R-:W-:Y:S02]  /*0910*/  IADD3 R16, P1, PT, R8, R10.reuse, RZ ;  /* 0x0000000a08107210 */ /* 0x080fe40007f3e0ff */
[----:B------:R-:W-:Y:S02]  /*0920*/  IADD3 R20, P2, PT, R9, R10, RZ ;  /* 0x0000000a09147210 */ /* 0x000fe40007f5e0ff */
[----:B------:R-:W-:Y:S01]  /*0930*/  IADD3.X R18, PT, PT, RZ, RZ, RZ, P1, !PT ;  /* 0x000000ffff127210 */ /* 0x000fe20000ffe4ff */
[----:B------:R-:W1:Y:S01]  /*0940*/  LDC.64 R12, c[0x0][0x388] ;  /* 0x0000e200ff0c7b82 */ /* 0x000e620000000a00 */
[----:B------:R-:W-:-:S07]  /*0950*/  IADD3.X R21, PT, PT, RZ, RZ, RZ, P2, !PT ;  /* 0x000000ffff157210 */ /* 0x000fce00017fe4ff */
[----:B------:R-:W2:Y:S08]  /*0960*/  LDC.64 R4, c[0x0][0x380] ;  /* 0x0000e000ff047b82 */ /* 0x000eb00000000a00 */
[----:B------:R-:W3:Y:S01]  /*0970*/  LDC.64 R2, c[0x0][0x388] ;  /* 0x0000e200ff027b82 */ /* 0x000ee20000000a00 */
[----:B0-----:R-:W-:-:S06]  /*0980*/  IMAD.WIDE.U32 R14, R17, 0x4, R14 ;  /* 0x00000004110e7825 */ /* 0x001fcc00078e000e */
[----:B------:R-:W4:Y:S01]  /*0990*/  LDG.E R14, desc[UR6][R14.64] ;  /* 0x000000060e0e7981 */ /* 0x000f22000c1e1900 */
[----:B-1----:R-:W-:-:S06]  /*09a0*/  IMAD.WIDE.U32 R12, R19, 0x4, R12 ;  /* 0x00000004130c7825 */ /* 0x002fcc00078e000c */
[----:B------:R-:W4:Y:S01]  /*09b0*/  LDG.E R12, desc[UR6][R12.64] ;  /* 0x000000060c0c7981 */ /* 0x000f22000c1e1900 */
[----:B--2---:R-:W-:-:S04]  /*09c0*/  LEA R4, P1, R16, R4, 0x2 ;  /* 0x0000000410047211 */ /* 0x004fc800078210ff */
[----:B------:R-:W-:Y:S02]  /*09d0*/  LEA.HI.X R5, R16, R5, R18, 0x2, P1 ;  /* 0x0000000510057211 */ /* 0x000fe400008f1412 */
[----:B---3--:R-:W-:-:S03]  /*09e0*/  LEA R2, P2, R20, R2, 0x2 ;  /* 0x0000000214027211 */ /* 0x008fc600078410ff */
[----:B------:R-:W2:Y:S01]  /*09f0*/  LDG.E R16, desc[UR6][R4.64+0x4] ;  /* 0x0000040604107981 */ /* 0x000ea2000c1e1900 */
[----:B------:R-:W-:-:S03]  /*0a00*/  LEA.HI.X R3, R20, R3, R21, 0x2, P2 ;  /* 0x0000000314037211 */ /* 0x000fc600010f1415 */
[----:B------:R-:W3:Y:S04]  /*0a10*/  LDG.E R18, desc[UR6][R4.64+0x8] ;  /* 0x0000080604127981 */ /* 0x000ee8000c1e1900 */
[----:B------:R-:W2:Y:S04]  /*0a20*/  LDG.E R17, desc[UR6][R2.64+0x4] ;  /* 0x0000040602117981 */ /* 0x000ea8000c1e1900 */
[----:B------:R-:W3:Y:S04]  /*0a30*/  LDG.E R19, desc[UR6][R2.64+0x8] ;  /* 0x0000080602137981 */ /* 0x000ee8000c1e1900 */
[----:B------:R-:W5:Y:S04]  /*0a40*/  LDG.E R20, desc[UR6][R4.64+0xc] ;  /* 0x00000c0604147981 */ /* 0x000f68000c1e1900 */
[----:B------:R-:W5:Y:S01]  /*0a50*/  LDG.E R21, desc[UR6][R2.64+0xc] ;  /* 0x00000c0602157981 */ /* 0x000f62000c1e1900 */
[----:B------:R-:W-:-:S02]  /*0a60*/  VIADD R10, R10, 0x4 ;  /* 0x000000040a0a7836 */ /* 0x000fc40000000000 */
[----:B----4-:R-:W-:-:S04]  /*0a70*/  FFMA R11, R14, R12, R11 ;  /* 0x0000000c0e0b7223 */ /* 0x010fc8000000000b */
[----:B--2---:R-:W-:-:S04]  /*0a80*/  FFMA R11, R16, R17, R11 ;  /* 0x00000011100b7223 */ /* 0x004fc8000000000b */
[----:B---3--:R-:W-:-:S04]  /*0a90*/  FFMA R11, R18, R19, R11 ;  /* 0x00000013120b7223 */ /* 0x008fc8000000000b */
[----:B-----5:R-:W-:-:S07]  /*0aa0*/  FFMA R11, R20, R21, R11 ;  /* 0x00000015140b7223 */ /* 0x020fce000000000b */
.L_x_4:
[----:B------:R-:W-:Y:S05]  /*0ab0*/  @!P0 BRA `(.L_x_0) ;  /* 0x0000000000648947 */ /* 0x000fea0003800000 */
[----:B------:R-:W0:Y:S01]  /*0ac0*/  LDC.64 R2, c[0x0][0x388] ;  /* 0x0000e200ff027b82 */ /* 0x000e220000000a00 */
[-C--:B------:R-:W-:Y:S02]  /*0ad0*/  IADD3 R9, PT, PT, R9, R10.reuse, RZ ;  /* 0x0000000a09097210 */ /* 0x080fe40007ffe0ff */
[----:B------:R-:W-:Y:S02]  /*0ae0*/  IADD3 R13, PT, PT, R8, R10, RZ ;  /* 0x0000000a080d7210 */ /* 0x000fe40007ffe0ff */
[----:B------:R-:W-:-:S03]  /*0af0*/  IADD3 R6, PT, PT, -R6, RZ, RZ ;  /* 0x000000ff06067210 */ /* 0x000fc60007ffe1ff */
[----:B------:R-:W1:Y:S01]  /*0b00*/  LDC.64 R4, c[0x0][0x380] ;  /* 0x0000e000ff047b82 */ /* 0x000e620000000a00 */
[----:B0-----:R-:W-:-:S04]  /*0b10*/  IMAD.WIDE.U32 R2, R9, 0x4, R2 ;  /* 0x0000000409027825 */ /* 0x001fc800078e0002 */
[----:B------:R-:W-:Y:S02]  /*0b20*/  IMAD.MOV.U32 R10, RZ, RZ, R2 ;  /* 0x000000ffff0a7224 */ /* 0x000fe400078e0002 */
[----:B-1----:R-:W-:Y:S01]  /*0b30*/  IMAD.WIDE.U32 R4, R13, 0x4, R4 ;  /* 0x000000040d047825 */ /* 0x002fe200078e0004 */
[----:B------:R-:W-:-:S03]  /*0b40*/  MOV R13, R3 ;  /* 0x00000003000d7202 */ /* 0x000fc60000000f00 */
[----:B------:R-:W-:Y:S01]  /*0b50*/  IMAD.MOV.U32 R9, RZ, RZ, R5 ;  /* 0x000000ffff097224 */ /* 0x000fe200078e0005 */
[----:B------:R-:W-:-:S07]  /*0b60*/  MOV R8, R4 ;  /* 0x0000000400087202 */ /* 0x000fce0000000f00 */
.L_x_5:
[----:B------:R-:W-:Y:S01]  /*0b70*/  MOV R2, R8 ;  /* 0x0000000800027202 */ /* 0x000fe20000000f00 */
[----:B------:R-:W-:Y:S01]  /*0b80*/  IMAD.MOV.U32 R3, RZ, RZ, R9 ;  /* 0x000000ffff037224 */ /* 0x000fe200078e0009 */
[----:B------:R-:W-:Y:S02]  /*0b90*/  MOV R4, R10 ;  /* 0x0000000a00047202 */ /* 0x000fe40000000f00 */
[----:B------:R-:W-:Y:S02]  /*0ba0*/  MOV R5, R13 ;  /* 0x0000000d00057202 */ /* 0x000fe40000000f00 */
[----:B------:R-:W2:Y:S04]  /*0bb0*/  LDG.E R2, desc[UR6][R2.64] ;  /* 0x0000000602027981 */ /* 0x000ea8000c1e1900 */
[----:B------:R-:W2:Y:S01]  /*0bc0*/  LDG.E R4, desc[UR6][R4.64] ;  /* 0x0000000604047981 */ /* 0x000ea2000c1e1900 */
[----:B------:R-:W-:Y:S01]  /*0bd0*/  VIADD R6, R6, 0x1 ;  /* 0x0000000106067836 */ /* 0x000fe20000000000 */
[----:B------:R-:W-:-:S02]  /*0be0*/  IADD3 R10, P1, PT, R10, 0x4, RZ ;  /* 0x000000040a0a7810 */ /* 0x000fc40007f3e0ff */
[----:B------:R-:W-:Y:S02]  /*0bf0*/  IADD3 R8, P2, PT, R8, 0x4, RZ ;  /* 0x0000000408087810 */ /* 0x000fe40007f5e0ff */
[----:B------:R-:W-:Y:S02]  /*0c00*/  ISETP.NE.AND P0, PT, R6, RZ, PT ;  /* 0x000000ff0600720c */ /* 0x000fe40003f05270 */
[----:B------:R-:W-:Y:S02]  /*0c10*/  IADD3.X R13, PT, PT, RZ, R13, RZ, P1, !PT ;  /* 0x0000000dff0d7210 */ /* 0x000fe40000ffe4ff */
[----:B------:R-:W-:Y:S01]  /*0c20*/  IADD3.X R9, PT, PT, RZ, R9, RZ, P2, !PT ;  /* 0x00000009ff097210 */ /* 0x000fe200017fe4ff */
[----:B--2---:R-:W-:-:S08]  /*0c30*/  FFMA R11, R2, R4, R11 ;  /* 0x00000004020b7223 */ /* 0x004fd0000000000b */
[----:B------:R-:W-:Y:S05]  /*0c40*/  @P0 BRA `(.L_x_5) ;  /* 0xfffffffc00c80947 */ /* 0x000fea000383ffff */
.L_x_0:
[----:B------:R-:W0:Y:S08]  /*0c50*/  LDC.64 R2, c[0x0][0x390] ;  /* 0x0000e400ff027b82 */ /* 0x000e300000000a00 */
[----:B------:R-:W1:Y:S01]  /*0c60*/  LDC.64 R4, c[0x0][0x398] ;  /* 0x0000e600ff047b82 */ /* 0x000e620000000a00 */
[----:B0-----:R-:W-:-:S06]  /*0c70*/  IMAD.WIDE.U32 R2, R7, 0x4, R2 ;  /* 0x0000000407027825 */ /* 0x001fcc00078e0002 */
[----:B------:R-:W2:Y:S01]  /*0c80*/  LDG.E R2, desc[UR6][R2.64] ;  /* 0x0000000602027981 */ /* 0x000ea2000c1e1900 */
[----:B------:R-:W-:-:S04]  /*0c90*/  IMAD R7, R0, UR4, R7 ;  /* 0x0000000400077c24 */ /* 0x000fc8000f8e0207 */
[----:B-1----:R-:W-:-:S04]  /*0ca0*/  IMAD.WIDE.U32 R4, R7, 0x4, R4 ;  /* 0x0000000407047825 */ /* 0x002fc800078e0004 */
[----:B--2---:R-:W-:-:S05]  /*0cb0*/  FADD R11, R2, R11 ;  /* 0x0000000b020b7221 */ /* 0x004fca0000000000 */
[----:B------:R-:W-:Y:S01]  /*0cc0*/  STG.E desc[UR6][R4.64], R11 ;  /* 0x0000000b04007986 */ /* 0x000fe2000c101906 */
[----:B------:R-:W-:Y:S05]  /*0cd0*/  EXIT ;  /* 0x000000000000794d */ /* 0x000fea0003800000 */
.L_x_6:
[----:B------:R-:W-:-:S00]  /*0ce0*/  BRA `(.L_x_6) ;  /* 0xfffffffc00fc7947 */ /* 0x000fc0000383ffff */
[----:B------:R-:W-:-:S00]  /*0cf0*/  NOP ;  /* 0x0000000000007918 */ /* 0x000fc00000000000 */
        /* <DEDUP_REMOVED lines=8> */
.L_x_7:


//--------------------- .nv.shared.reserved.0     --------------------------
	.section	.nv.shared.reserved.0,"aw",@nobits
	.weak		__nv_reservedSMEM_offset_0_alias
	.size		__nv_reservedSMEM_offset_0_alias, 0, 64
	.other		__nv_reservedSMEM_offset_0_alias,@"STO_CUDA_RESERVED_SHARED STV_DEFAULT"
__nv_reservedSMEM_offset_0_alias:
	.zero		0
	.zero		64


//--------------------- .nv.constant0._Z10fc_forwardPKfS0_S0_Pfiii --------------------------
	.section	.nv.constant0._Z10fc_forwardPKfS0_S0_Pfiii,"a",@progbits
	.sectionflags	@""
	.align	4
.nv.constant0._Z10fc_forwardPKfS0_S0_Pfiii:
	.zero		940


//--------------------- SYMBOLS --------------------------

	.type		.nv.reservedSmem.offset0,@object
	.size		.nv.reservedSmem.offset0,0x4
